//
// Generated by NVIDIA NVVM Compiler
//
// Compiler Build ID: CL-36424714
// Cuda compilation tools, release 13.0, V13.0.88
// Based on NVVM 20.0.0
//

.version 9.0
.target sm_100
.address_size 64

	// .globl	_Z22computeHistogramKernelPKiPiii
.extern .shared .align 16 .b8 shared_array[];

.visible .entry _Z22computeHistogramKernelPKiPiii(
	.param .u64 .ptr .align 1 _Z22computeHistogramKernelPKiPiii_param_0,
	.param .u64 .ptr .align 1 _Z22computeHistogramKernelPKiPiii_param_1,
	.param .u32 _Z22computeHistogramKernelPKiPiii_param_2,
	.param .u32 _Z22computeHistogramKernelPKiPiii_param_3
)
{
	.reg .pred 	%p<12>;
	.reg .b32 	%r<32>;
	.reg .b64 	%rd<9>;

	ld.param.u64 	%rd3, [_Z22computeHistogramKernelPKiPiii_param_0];
	ld.param.u64 	%rd4, [_Z22computeHistogramKernelPKiPiii_param_1];
	ld.param.u32 	%r13, [_Z22computeHistogramKernelPKiPiii_param_2];
	ld.param.u32 	%r14, [_Z22computeHistogramKernelPKiPiii_param_3];
	mov.u32 	%r31, %tid.x;
	mov.u32 	%r15, %ctaid.x;
	mov.u32 	%r2, %ntid.x;
	mad.lo.s32 	%r30, %r15, %r2, %r31;
	setp.gt.s32 	%p1, %r31, %r14;
	@%p1 bra 	$L__BB0_5;
	mov.u32 	%r29, %r31;
$L__BB0_2:
	setp.ge.s32 	%p2, %r29, %r14;
	@%p2 bra 	$L__BB0_4;
	shl.b32 	%r16, %r29, 2;
	mov.u32 	%r17, shared_array;
	add.s32 	%r18, %r17, %r16;
	mov.b32 	%r19, 0;
	st.shared.u32 	[%r18], %r19;
$L__BB0_4:
	add.s32 	%r29, %r29, %r2;
	setp.le.s32 	%p3, %r29, %r14;
	@%p3 bra 	$L__BB0_2;
$L__BB0_5:
	bar.sync 	0;
	setp.ge.s32 	%p4, %r30, %r13;
	@%p4 bra 	$L__BB0_10;
	mov.u32 	%r20, %nctaid.x;
	mul.lo.s32 	%r6, %r2, %r20;
	cvta.to.global.u64 	%rd1, %rd3;
$L__BB0_7:
	mul.wide.s32 	%rd5, %r30, 4;
	add.s64 	%rd6, %rd1, %rd5;
	ld.global.nc.u32 	%r8, [%rd6];
	setp.lt.s32 	%p5, %r8, 0;
	setp.ge.s32 	%p6, %r8, %r14;
	or.pred  	%p7, %p5, %p6;
	@%p7 bra 	$L__BB0_9;
	shl.b32 	%r21, %r8, 2;
	mov.u32 	%r22, shared_array;
	add.s32 	%r23, %r22, %r21;
	atom.shared.add.u32 	%r24, [%r23], 1;
$L__BB0_9:
	add.s32 	%r30, %r30, %r6;
	setp.lt.s32 	%p8, %r30, %r13;
	@%p8 bra 	$L__BB0_7;
$L__BB0_10:
	bar.sync 	0;
	setp.ge.s32 	%p9, %r31, %r14;
	@%p9 bra 	$L__BB0_15;
	cvta.to.global.u64 	%rd2, %rd4;
	mov.u32 	%r26, shared_array;
$L__BB0_12:
	shl.b32 	%r25, %r31, 2;
	add.s32 	%r27, %r26, %r25;
	ld.shared.u32 	%r11, [%r27];
	setp.lt.s32 	%p10, %r11, 1;
	@%p10 bra 	$L__BB0_14;
	mul.wide.s32 	%rd7, %r31, 4;
	add.s64 	%rd8, %rd2, %rd7;
	atom.global.add.u32 	%r28, [%rd8], %r11;
$L__BB0_14:
	add.s32 	%r31, %r31, %r2;
	setp.lt.s32 	%p11, %r31, %r14;
	@%p11 bra 	$L__BB0_12;
$L__BB0_15:
	ret;

}


// ===== COMPILED SASS (sm_100) =====

	.target	sm_100

	.elftype	@"ET_EXEC"


//--------------------- .note.nv.tkinfo           --------------------------
	.section	.note.nv.tkinfo,"",@"SHT_NOTE"
	.sectionflags	@"SHF_NOTE_NV_TKINFO"
	.tkinfo
        /*0018*/ 	.word	0x00000002
        /*0030*/ 	.string	""
        /*0030*/ 	.string	"ptxas"
        /*0030*/ 	.string	"Cuda compilation tools, release 13.0, V13.0.88"
        /*0030*/ 	.string	"Build cuda_13.0.r13.0/compiler.36424714_0"
        /*0030*/ 	.string	"-arch sm_100 -m 64 "



//--------------------- .note.nv.cuinfo           --------------------------
	.section	.note.nv.cuinfo,"",@"SHT_NOTE"
	.sectionflags	@"SHF_NOTE_NV_CUINFO"
        /*0018*/ 	.short	0x0002
        /*001a*/ 	.short	0x0064
        /*001c*/ 	.short	0x0082
	.zero		2


//--------------------- .nv.info                  --------------------------
	.section	.nv.info,"",@"SHT_CUDA_INFO"
	.align	4


	//----- nvinfo : EIATTR_REGCOUNT
	.align		4
        /*0000*/ 	.byte	0x04, 0x2f
        /*0002*/ 	.short	(.L_1 - .L_0)
	.align		4
.L_0:
        /*0004*/ 	.word	index@(_Z22computeHistogramKernelPKiPiii)
        /*0008*/ 	.word	0x0000000c


	//----- nvinfo : EIATTR_FRAME_SIZE
	.align		4
.L_1:
        /*000c*/ 	.byte	0x04, 0x11
        /*000e*/ 	.short	(.L_3 - .L_2)
	.align		4
.L_2:
        /*0010*/ 	.word	index@(_Z22computeHistogramKernelPKiPiii)
        /*0014*/ 	.word	0x00000000


	//----- nvinfo : EIATTR_MIN_STACK_SIZE
	.align		4
.L_3:
        /*0018*/ 	.byte	0x04, 0x12
        /*001a*/ 	.short	(.L_5 - .L_4)
	.align		4
.L_4:
        /*001c*/ 	.word	index@(_Z22computeHistogramKernelPKiPiii)
        /*0020*/ 	.word	0x00000000
.L_5:


//--------------------- .nv.compat                --------------------------
	.section	.nv.compat,"",@"SHT_CUDA_COMPAT_INFO"
	.align	4
        /*0000*/ 	.byte	0x02, 0x09, 0x00, 0x00, 0x02, 0x02, 0x01, 0x00, 0x02, 0x05, 0x05, 0x00, 0x03, 0x07, 0x01, 0x01
        /*0010*/ 	.byte	0x02, 0x03, 0x00, 0x00, 0x02, 0x06, 0x01, 0x00, 0x04, 0x0b, 0x08, 0x00, 0x09, 0x00, 0x00, 0x00
        /*0020*/ 	.byte	0x00, 0x00, 0x00, 0x00


//--------------------- .nv.info._Z22computeHistogramKernelPKiPiii --------------------------
	.section	.nv.info._Z22computeHistogramKernelPKiPiii,"",@"SHT_CUDA_INFO"
	.sectionflags	@""
	.align	4


	//----- nvinfo : EIATTR_CUDA_API_VERSION
	.align		4
        /*0000*/ 	.byte	0x04, 0x37
        /*0002*/ 	.short	(.L_7 - .L_6)
.L_6:
        /*0004*/ 	.word	0x00000082


	//----- nvinfo : EIATTR_KPARAM_INFO
	.align		4
.L_7:
        /*0008*/ 	.byte	0x04, 0x17
        /*000a*/ 	.short	(.L_9 - .L_8)
.L_8:
        /*000c*/ 	.word	0x00000000
        /*0010*/ 	.short	0x0003
        /*0012*/ 	.short	0x0014
        /*0014*/ 	.byte	0x00, 0xf0, 0x11, 0x00


	//----- nvinfo : EIATTR_KPARAM_INFO
	.align		4
.L_9:
        /*0018*/ 	.byte	0x04, 0x17
        /*001a*/ 	.short	(.L_11 - .L_10)
.L_10:
        /*001c*/ 	.word	0x00000000
        /*0020*/ 	.short	0x0002
        /*0022*/ 	.short	0x0010
        /*0024*/ 	.byte	0x00, 0xf0, 0x11, 0x00


	//----- nvinfo : EIATTR_KPARAM_INFO
	.align		4
.L_11:
        /*0028*/ 	.byte	0x04, 0x17
        /*002a*/ 	.short	(.L_13 - .L_12)
.L_12:
        /*002c*/ 	.word	0x00000000
        /*0030*/ 	.short	0x0001
        /*0032*/ 	.short	0x0008
        /*0034*/ 	.byte	0x00, 0xf5, 0x21, 0x00


	//----- nvinfo : EIATTR_KPARAM_INFO
	.align		4
.L_13:
        /*0038*/ 	.byte	0x04, 0x17
        /*003a*/ 	.short	(.L_15 - .L_14)
.L_14:
        /*003c*/ 	.word	0x00000000
        /*0040*/ 	.short	0x0000
        /*0042*/ 	.short	0x0000
        /*0044*/ 	.byte	0x00, 0xf5, 0x21, 0x00


	//----- nvinfo : EIATTR_SPARSE_MMA_MASK
	.align		4
.L_15:
        /*0048*/ 	.byte	0x03, 0x50
        /*004a*/ 	.short	0x0000


	//----- nvinfo : EIATTR_MAXREG_COUNT
	.align		4
        /*004c*/ 	.byte	0x03, 0x1b
        /*004e*/ 	.short	0x00ff


	//----- nvinfo : EIATTR_NUM_BARRIERS
	.align		4
        /*0050*/ 	.byte	0x02, 0x4c
        /*0052*/ 	.byte	0x01
	.zero		1


	//----- nvinfo : EIATTR_MERCURY_ISA_VERSION
	.align		4
        /*0054*/ 	.byte	0x03, 0x5f
        /*0056*/ 	.short	0x0101


	//----- nvinfo : EIATTR_VRC_CTA_INIT_COUNT
	.align		4
        /*0058*/ 	.byte	0x02, 0x4a
	.zero		1
	.zero		1


	//----- nvinfo : EIATTR_EXIT_INSTR_OFFSETS
	.align		4
        /*005c*/ 	.byte	0x04, 0x1c
        /*005e*/ 	.short	(.L_17 - .L_16)


	//   ....[0]....
.L_16:
        /*0060*/ 	.word	0x00000330


	//   ....[1]....
        /*0064*/ 	.word	0x00000440


	//----- nvinfo : EIATTR_CRS_STACK_SIZE
	.align		4
.L_17:
        /*0068*/ 	.byte	0x04, 0x1e
        /*006a*/ 	.short	(.L_19 - .L_18)
.L_18:
        /*006c*/ 	.word	0x00000000


	//----- nvinfo : EIATTR_CBANK_PARAM_SIZE
	.align		4
.L_19:
        /*0070*/ 	.byte	0x03, 0x19
        /*0072*/ 	.short	0x0018


	//----- nvinfo : EIATTR_PARAM_CBANK
	.align		4
        /*0074*/ 	.byte	0x04, 0x0a
        /*0076*/ 	.short	(.L_21 - .L_20)
	.align		4
.L_20:
        /*0078*/ 	.word	index@(.nv.constant0._Z22computeHistogramKernelPKiPiii)
        /*007c*/ 	.short	0x0380
        /*007e*/ 	.short	0x0018


	//----- nvinfo : EIATTR_SW_WAR
	.align		4
.L_21:
        /*0080*/ 	.byte	0x04, 0x36
        /*0082*/ 	.short	(.L_23 - .L_22)
.L_22:
        /*0084*/ 	.word	0x00000008
.L_23:


//--------------------- .nv.callgraph             --------------------------
	.section	.nv.callgraph,"",@"SHT_CUDA_CALLGRAPH"
	.align	4
	.sectionentsize	8
	.align		4
        /*0000*/ 	.word	0x00000000
	.align		4
        /*0004*/ 	.word	0xffffffff
	.align		4
        /*0008*/ 	.word	0x00000000
	.align		4
        /*000c*/ 	.word	0xfffffffe
	.align		4
        /*0010*/ 	.word	0x00000000
	.align		4
        /*0014*/ 	.word	0xfffffffd
	.align		4
        /*0018*/ 	.word	0x00000000
	.align		4
        /*001c*/ 	.word	0xfffffffc


//--------------------- .text._Z22computeHistogramKernelPKiPiii --------------------------
	.section	.text._Z22computeHistogramKernelPKiPiii,"ax",@progbits
	.align	128
        .global         _Z22computeHistogramKernelPKiPiii
        .type           _Z22computeHistogramKernelPKiPiii,@function
        .size           _Z22computeHistogramKernelPKiPiii,(.L_x_12 - _Z22computeHistogramKernelPKiPiii)
        .other          _Z22computeHistogramKernelPKiPiii,@"STO_CUDA_ENTRY STV_DEFAULT"
_Z22computeHistogramKernelPKiPiii:
.text._Z22computeHistogramKernelPKiPiii:
[----:B------:R-:W-:Y:S01]  /*0000*/  LDC R1, c[0x0][0x37c] ;  /* 0x0000df00ff017b82 */ /* 0x000fe20000000800 */
[----:B------:R-:W0:Y:S01]  /*0010*/  S2R R7, SR_TID.X ;  /* 0x0000000000077919 */ /* 0x000e220000002100 */
[----:B------:R-:W1:Y:S06]  /*0020*/  LDCU UR5, c[0x0][0x394] ;  /* 0x00007280ff0577ac */ /* 0x000e6c0008000800 */
[----:B------:R-:W2:Y:S01]  /*0030*/  S2UR UR4, SR_CTAID.X ;  /* 0x00000000000479c3 */ /* 0x000ea20000002500 */
[----:B------:R-:W-:Y:S07]  /*0040*/  BSSY.RECONVERGENT B0, `(.L_x_0) ;  /* 0x0000011000007945 */ /* 0x000fee0003800200 */
[----:B------:R-:W2:Y:S01]  /*0050*/  LDC R6, c[0x0][0x360] ;  /* 0x0000d800ff067b82 */ /* 0x000ea20000000800 */
[----:B-1----:R-:W-:-:S05]  /*0060*/  IMAD.U32 R8, RZ, RZ, UR5 ;  /* 0x00000005ff087e24 */ /* 0x002fca000f8e00ff */
[----:B0-----:R-:W-:Y:S01]  /*0070*/  ISETP.GT.AND P0, PT, R7, R8, PT ;  /* 0x000000080700720c */ /* 0x001fe20003f04270 */
[----:B--2---:R-:W-:-:S12]  /*0080*/  IMAD R9, R6, UR4, R7 ;  /* 0x0000000406097c24 */ /* 0x004fd8000f8e0207 */
[----:B------:R-:W-:Y:S05]  /*0090*/  @P0 BRA `(.L_x_1) ;  /* 0x00000000002c0947 */ /* 0x000fea0003800000 */
[----:B------:R-:W0:Y:S01]  /*00a0*/  LDC R8, c[0x0][0x394] ;  /* 0x0000e500ff087b82 */ /* 0x000e220000000800 */
[----:B------:R-:W-:-:S07]  /*00b0*/  IMAD.MOV.U32 R0, RZ, RZ, R7 ;  /* 0x000000ffff007224 */ /* 0x000fce00078e0007 */
.L_x_2:
[----:B0-----:R-:W-:-:S13]  /*00c0*/  ISETP.GE.AND P0, PT, R0, R8, PT ;  /* 0x000000080000720c */ /* 0x001fda0003f06270 */
[----:B------:R-:W0:Y:S01]  /*00d0*/  @!P0 S2R R3, SR_CgaCtaId ;  /* 0x0000000000038919 */ /* 0x000e220000008800 */
[----:B------:R-:W-:-:S04]  /*00e0*/  @!P0 MOV R2, 0x400 ;  /* 0x0000040000028802 */ /* 0x000fc80000000f00 */
[----:B0-----:R-:W-:-:S05]  /*00f0*/  @!P0 LEA R3, R3, R2, 0x18 ;  /* 0x0000000203038211 */ /* 0x001fca00078ec0ff */
[----:B------:R-:W-:Y:S02]  /*0100*/  @!P0 IMAD R3, R0, 0x4, R3 ;  /* 0x0000000400038824 */ /* 0x000fe400078e0203 */
[----:B------:R-:W-:-:S03]  /*0110*/  IMAD.IADD R0, R6, 0x1, R0 ;  /* 0x0000000106007824 */ /* 0x000fc600078e0200 */
[----:B------:R1:W-:Y:S02]  /*0120*/  @!P0 STS [R3], RZ ;  /* 0x000000ff03008388 */ /* 0x0003e40000000800 */
[----:B------:R-:W-:-:S13]  /*0130*/  ISETP.GT.AND P0, PT, R0, R8, PT ;  /* 0x000000080000720c */ /* 0x000fda0003f04270 */
[----:B-1----:R-:W-:Y:S05]  /*0140*/  @!P0 BRA `(.L_x_2) ;  /* 0xfffffffc00dc8947 */ /* 0x002fea000383ffff */
.L_x_1:
[----:B------:R-:W-:Y:S05]  /*0150*/  BSYNC.RECONVERGENT B0 ;  /* 0x0000000000007941 */ /* 0x000fea0003800200 */
.L_x_0:
[----:B------:R-:W0:Y:S01]  /*0160*/  LDCU UR4, c[0x0][0x390] ;  /* 0x00007200ff0477ac */ /* 0x000e220008000800 */
[----:B------:R-:W-:Y:S01]  /*0170*/  BSSY.RECONVERGENT B0, `(.L_x_3) ;  /* 0x0000019000007945 */ /* 0x000fe20003800200 */
[----:B------:R-:W1:Y:S01]  /*0180*/  LDCU.64 UR6, c[0x0][0x358] ;  /* 0x00006b00ff0677ac */ /* 0x000e620008000a00 */
[----:B------:R-:W2:Y:S01]  /*0190*/  LDCU.64 UR8, c[0x0][0x390] ;  /* 0x00007200ff0877ac */ /* 0x000ea20008000a00 */
[----:B------:R-:W-:Y:S01]  /*01a0*/  BAR.SYNC.DEFER_BLOCKING 0x0 ;  /* 0x0000000000007b1d */ /* 0x000fe20000010000 */
[----:B0-----:R-:W-:-:S13]  /*01b0*/  ISETP.GE.AND P0, PT, R9, UR4, PT ;  /* 0x0000000409007c0c */ /* 0x001fda000bf06270 */
[----:B-12---:R-:W-:Y:S05]  /*01c0*/  @P0 BRA `(.L_x_4) ;  /* 0x00000000004c0947 */ /* 0x006fea0003800000 */
[----:B------:R-:W0:Y:S01]  /*01d0*/  LDC.64 R4, c[0x0][0x380] ;  /* 0x0000e000ff047b82 */ /* 0x000e220000000a00 */
[----:B------:R-:W1:Y:S02]  /*01e0*/  LDCU UR4, c[0x0][0x370] ;  /* 0x00006e00ff0477ac */ /* 0x000e640008000800 */
[----:B-1----:R-:W-:-:S07]  /*01f0*/  IMAD R0, R6, UR4, RZ ;  /* 0x0000000406007c24 */ /* 0x002fce000f8e02ff */
.L_x_7:
[----:B0-----:R-:W-:-:S06]  /*0200*/  IMAD.WIDE R2, R9, 0x4, R4 ;  /* 0x0000000409027825 */ /* 0x001fcc00078e0204 */
[----:B------:R-:W2:Y:S01]  /*0210*/  LDG.E.CONSTANT R3, desc[UR6][R2.64] ;  /* 0x0000000602037981 */ /* 0x000ea2000c1e9900 */
[----:B------:R-:W-:Y:S01]  /*0220*/  IMAD.U32 R8, RZ, RZ, UR9 ;  /* 0x00000009ff087e24 */ /* 0x000fe2000f8e00ff */
[----:B------:R-:W-:Y:S01]  /*0230*/  BSSY.RECONVERGENT B1, `(.L_x_5) ;  /* 0x000000b000017945 */ /* 0x000fe20003800200 */
[----:B------:R-:W-:-:S05]  /*0240*/  IMAD.IADD R9, R0, 0x1, R9 ;  /* 0x0000000100097824 */ /* 0x000fca00078e0209 */
[----:B------:R-:W-:Y:S02]  /*0250*/  ISETP.GE.AND P1, PT, R9, UR8, PT ;  /* 0x0000000809007c0c */ /* 0x000fe4000bf26270 */
[----:B--2---:R-:W-:-:S04]  /*0260*/  ISETP.GE.AND P0, PT, R3, R8, PT ;  /* 0x000000080300720c */ /* 0x004fc80003f06270 */
[----:B------:R-:W-:-:S13]  /*0270*/  ISETP.LT.OR P0, PT, R3, RZ, P0 ;  /* 0x000000ff0300720c */ /* 0x000fda0000701670 */
[----:B------:R-:W-:Y:S05]  /*0280*/  @P0 BRA `(.L_x_6) ;  /* 0x0000000000140947 */ /* 0x000fea0003800000 */
[----:B------:R-:W0:Y:S01]  /*0290*/  S2UR UR5, SR_CgaCtaId ;  /* 0x00000000000579c3 */ /* 0x000e220000008800 */
[----:B------:R-:W-:Y:S02]  /*02a0*/  UMOV UR4, 0x400 ;  /* 0x0000040000047882 */ /* 0x000fe40000000000 */
[----:B0-----:R-:W-:-:S06]  /*02b0*/  ULEA UR4, UR5, UR4, 0x18 ;  /* 0x0000000405047291 */ /* 0x001fcc000f8ec0ff */
[----:B------:R-:W-:-:S05]  /*02c0*/  LEA R2, R3, UR4, 0x2 ;  /* 0x0000000403027c11 */ /* 0x000fca000f8e10ff */
[----:B------:R0:W-:Y:S02]  /*02d0*/  ATOMS.POPC.INC.32 RZ, [R2+URZ] ;  /* 0x0000000002ff7f8c */ /* 0x0001e4000d8000ff */
.L_x_6:
[----:B------:R-:W-:Y:S05]  /*02e0*/  BSYNC.RECONVERGENT B1 ;  /* 0x0000000000017941 */ /* 0x000fea0003800200 */
.L_x_5:
[----:B------:R-:W-:Y:S05]  /*02f0*/  @!P1 BRA `(.L_x_7) ;  /* 0xfffffffc00c09947 */ /* 0x000fea000383ffff */
.L_x_4:
[----:B------:R-:W-:Y:S05]  /*0300*/  BSYNC.RECONVERGENT B0 ;  /* 0x0000000000007941 */ /* 0x000fea0003800200 */
.L_x_3:
[----:B------:R-:W-:Y:S01]  /*0310*/  BAR.SYNC.DEFER_BLOCKING 0x0 ;  /* 0x0000000000007b1d */ /* 0x000fe20000010000 */
[----:B------:R-:W-:-:S13]  /*0320*/  ISETP.GE.AND P0, PT, R7, R8, PT ;  /* 0x000000080700720c */ /* 0x000fda0003f06270 */
[----:B------:R-:W-:Y:S05]  /*0330*/  @P0 EXIT ;  /* 0x000000000000094d */ /* 0x000fea0003800000 */
[----:B------:R-:W1:Y:S01]  /*0340*/  S2UR UR5, SR_CgaCtaId ;  /* 0x00000000000579c3 */ /* 0x000e620000008800 */
[----:B------:R-:W-:Y:S01]  /*0350*/  UMOV UR4, 0x400 ;  /* 0x0000040000047882 */ /* 0x000fe20000000000 */
[----:B------:R-:W2:Y:S06]  /*0360*/  LDCU UR8, c[0x0][0x394] ;  /* 0x00007280ff0877ac */ /* 0x000eac0008000800 */
[----:B------:R-:W3:Y:S01]  /*0370*/  LDC.64 R4, c[0x0][0x388] ;  /* 0x0000e200ff047b82 */ /* 0x000ee20000000a00 */
[----:B-12---:R-:W-:-:S12]  /*0380*/  ULEA UR4, UR5, UR4, 0x18 ;  /* 0x0000000405047291 */ /* 0x006fd8000f8ec0ff */
.L_x_10:
[----:B------:R-:W-:Y:S01]  /*0390*/  LEA R0, R7, UR4, 0x2 ;  /* 0x0000000407007c11 */ /* 0x000fe2000f8e10ff */
[----:B------:R-:W-:Y:S04]  /*03a0*/  BSSY.RECONVERGENT B0, `(.L_x_8) ;  /* 0x0000006000007945 */ /* 0x000fe80003800200 */
[----:B-1----:R-:W1:Y:S02]  /*03b0*/  LDS R9, [R0] ;  /* 0x0000000000097984 */ /* 0x002e640000000800 */
[----:B-1----:R-:W-:-:S13]  /*03c0*/  ISETP.GE.AND P0, PT, R9, 0x1, PT ;  /* 0x000000010900780c */ /* 0x002fda0003f06270 */
[----:B------:R-:W-:Y:S05]  /*03d0*/  @!P0 BRA `(.L_x_9) ;  /* 0x0000000000088947 */ /* 0x000fea0003800000 */
[----:B0--3--:R-:W-:-:S05]  /*03e0*/  IMAD.WIDE R2, R7, 0x4, R4 ;  /* 0x0000000407027825 */ /* 0x009fca00078e0204 */
[----:B------:R1:W-:Y:S02]  /*03f0*/  REDG.E.ADD.STRONG.GPU desc[UR6][R2.64], R9 ;  /* 0x000000090200798e */ /* 0x0003e4000c12e106 */
.L_x_9:
[----:B------:R-:W-:Y:S05]  /*0400*/  BSYNC.RECONVERGENT B0 ;  /* 0x0000000000007941 */ /* 0x000fea0003800200 */
.L_x_8:
[----:B------:R-:W-:-:S05]  /*0410*/  IMAD.IADD R7, R6, 0x1, R7 ;  /* 0x0000000106077824 */ /* 0x000fca00078e0207 */
[----:B------:R-:W-:-:S13]  /*0420*/  ISETP.GE.AND P0, PT, R7, UR8, PT ;  /* 0x0000000807007c0c */ /* 0x000fda000bf06270 */
[----:B------:R-:W-:Y:S05]  /*0430*/  @!P0 BRA `(.L_x_10) ;  /* 0xfffffffc00d48947 */ /* 0x000fea000383ffff */
[----:B------:R-:W-:Y:S05]  /*0440*/  EXIT ;  /* 0x000000000000794d */ /* 0x000fea0003800000 */
.L_x_11:
[----:B------:R-:W-:-:S00]  /*0450*/  BRA `(.L_x_11) ;  /* 0xfffffffc00fc7947 */ /* 0x000fc0000383ffff */
[----:B------:R-:W-:-:S00]  /*0460*/  NOP ;  /* 0x0000000000007918 */ /* 0x000fc00000000000 */
        /* <DEDUP_REMOVED lines=9> */
.L_x_12:


//--------------------- .nv.shared._Z22computeHistogramKernelPKiPiii --------------------------
	.section	.nv.shared._Z22computeHistogramKernelPKiPiii,"aw",@nobits
	.sectionflags	@""
	.align	16
	.zero		1024


//--------------------- .nv.shared.reserved.0     --------------------------
	.section	.nv.shared.reserved.0,"aw",@nobits
	.weak		__nv_reservedSMEM_offset_0_alias
	.size		__nv_reservedSMEM_offset_0_alias, 0, 64
	.other		__nv_reservedSMEM_offset_0_alias,@"STO_CUDA_RESERVED_SHARED STV_DEFAULT"
__nv_reservedSMEM_offset_0_alias:
	.zero		0
	.zero		64


//--------------------- .nv.constant0._Z22computeHistogramKernelPKiPiii --------------------------
	.section	.nv.constant0._Z22computeHistogramKernelPKiPiii,"a",@progbits
	.sectionflags	@""
	.align	4
.nv.constant0._Z22computeHistogramKernelPKiPiii:
	.zero		920


//--------------------- SYMBOLS --------------------------

	.type		.nv.reservedSmem.offset0,@object
	.size		.nv.reservedSmem.offset0,0x4
	.type		.nv.reservedSmem.cap,@object
	.size		.nv.reservedSmem.cap,0x4
